	.headerflags	@"EF_CUDA_TEXMODE_UNIFIED EF_CUDA_64BIT_ADDRESS EF_CUDA_ACCELERATORS EF_CUDA_SM90 EF_CUDA_VIRTUAL_SM(EF_CUDA_SM90)"
	.elftype	@"ET_EXEC"


//--------------------- .nv.info                  --------------------------
	.section	.nv.info,"",@"SHT_CUDA_INFO"
	.align	4


	//----- nvinfo : EIATTR_REGCOUNT
	.align		4
        /*0000*/ 	.byte	0x04, 0x2f
        /*0002*/ 	.short	(.L_3 - .L_2)
	.align		4
.L_2:
        /*0004*/ 	.word	index@(triton_poi_fused__native_batch_norm_legit_no_training_add_native_batch_norm_backward_relu_23)
        /*0008*/ 	.word	0x00000015


	//----- nvinfo : EIATTR_MIN_STACK_SIZE
	.align		4
.L_3:
        /*000c*/ 	.byte	0x04, 0x12
        /*000e*/ 	.short	(.L_5 - .L_4)
	.align		4
.L_4:
        /*0010*/ 	.word	index@(triton_poi_fused__native_batch_norm_legit_no_training_add_native_batch_norm_backward_relu_23)
        /*0014*/ 	.word	0x00000000


	//----- nvinfo : EIATTR_FRAME_SIZE
	.align		4
.L_5:
        /*0018*/ 	.byte	0x04, 0x11
        /*001a*/ 	.short	(.L_7 - .L_6)
	.align		4
.L_6:
        /*001c*/ 	.word	index@(triton_poi_fused__native_batch_norm_legit_no_training_add_native_batch_norm_backward_relu_23)
        /*0020*/ 	.word	0x00000000


	//----- nvinfo : EIATTR_MIN_STACK_SIZE
	.align		4
.L_7:
        /*0024*/ 	.byte	0x04, 0x12
        /*0026*/ 	.short	(.L_9 - .L_8)
	.align		4
.L_8:
        /*0028*/ 	.word	index@(triton_poi_fused__native_batch_norm_legit_no_training_add_native_batch_norm_backward_relu_23)
        /*002c*/ 	.word	0x00000000
.L_9:


//--------------------- .nv.info.triton_poi_fused__native_batch_norm_legit_no_training_add_native_batch_norm_backward_relu_23 --------------------------
	.section	.nv.info.triton_poi_fused__native_batch_norm_legit_no_training_add_native_batch_norm_backward_relu_23,"",@"SHT_CUDA_INFO"
	.sectionflags	@""
	.align	4


	//----- nvinfo : EIATTR_CUDA_API_VERSION
	.align		4
        /*0000*/ 	.byte	0x04, 0x37
        /*0002*/ 	.short	(.L_11 - .L_10)
.L_10:
        /*0004*/ 	.word	0x0000007c


	//----- nvinfo : EIATTR_KPARAM_INFO
	.align		4
.L_11:
        /*0008*/ 	.byte	0x04, 0x17
        /*000a*/ 	.short	(.L_13 - .L_12)
.L_12:
        /*000c*/ 	.word	0x00000000
        /*0010*/ 	.short	0x0008
        /*0012*/ 	.short	0x0040
        /*0014*/ 	.byte	0x00, 0xf0, 0x11, 0x00


	//----- nvinfo : EIATTR_KPARAM_INFO
	.align		4
.L_13:
        /*0018*/ 	.byte	0x04, 0x17
        /*001a*/ 	.short	(.L_15 - .L_14)
.L_14:
        /*001c*/ 	.word	0x00000000
        /*0020*/ 	.short	0x0007
        /*0022*/ 	.short	0x0038
        /*0024*/ 	.byte	0x00, 0xf4, 0x21, 0x00


	//----- nvinfo : EIATTR_KPARAM_INFO
	.align		4
.L_15:
        /*0028*/ 	.byte	0x04, 0x17
        /*002a*/ 	.short	(.L_17 - .L_16)
.L_16:
        /*002c*/ 	.word	0x00000000
        /*0030*/ 	.short	0x0006
        /*0032*/ 	.short	0x0030
        /*0034*/ 	.byte	0x00, 0xf4, 0x21, 0x00


	//----- nvinfo : EIATTR_KPARAM_INFO
	.align		4
.L_17:
        /*0038*/ 	.byte	0x04, 0x17
        /*003a*/ 	.short	(.L_19 - .L_18)
.L_18:
        /*003c*/ 	.word	0x00000000
        /*0040*/ 	.short	0x0005
        /*0042*/ 	.short	0x0028
        /*0044*/ 	.byte	0x00, 0xf4, 0x21, 0x00


	//----- nvinfo : EIATTR_KPARAM_INFO
	.align		4
.L_19:
        /*0048*/ 	.byte	0x04, 0x17
        /*004a*/ 	.short	(.L_21 - .L_20)
.L_20:
        /*004c*/ 	.word	0x00000000
        /*0050*/ 	.short	0x0004
        /*0052*/ 	.short	0x0020
        /*0054*/ 	.byte	0x00, 0xf4, 0x21, 0x00


	//----- nvinfo : EIATTR_KPARAM_INFO
	.align		4
.L_21:
        /*0058*/ 	.byte	0x04, 0x17
        /*005a*/ 	.short	(.L_23 - .L_22)
.L_22:
        /*005c*/ 	.word	0x00000000
        /*0060*/ 	.short	0x0003
        /*0062*/ 	.short	0x0018
        /*0064*/ 	.byte	0x00, 0xf4, 0x21, 0x00


	//----- nvinfo : EIATTR_KPARAM_INFO
	.align		4
.L_23:
        /*0068*/ 	.byte	0x04, 0x17
        /*006a*/ 	.short	(.L_25 - .L_24)
.L_24:
        /*006c*/ 	.word	0x00000000
        /*0070*/ 	.short	0x0002
        /*0072*/ 	.short	0x0010
        /*0074*/ 	.byte	0x00, 0xf4, 0x21, 0x00


	//----- nvinfo : EIATTR_KPARAM_INFO
	.align		4
.L_25:
        /*0078*/ 	.byte	0x04, 0x17
        /*007a*/ 	.short	(.L_27 - .L_26)
.L_26:
        /*007c*/ 	.word	0x00000000
        /*0080*/ 	.short	0x0001
        /*0082*/ 	.short	0x0008
        /*0084*/ 	.byte	0x00, 0xf4, 0x21, 0x00


	//----- nvinfo : EIATTR_KPARAM_INFO
	.align		4
.L_27:
        /*0088*/ 	.byte	0x04, 0x17
        /*008a*/ 	.short	(.L_29 - .L_28)
.L_28:
        /*008c*/ 	.word	0x00000000
        /*0090*/ 	.short	0x0000
        /*0092*/ 	.short	0x0000
        /*0094*/ 	.byte	0x00, 0xf4, 0x21, 0x00


	//----- nvinfo : EIATTR_SPARSE_MMA_MASK
	.align		4
.L_29:
        /*0098*/ 	.byte	0x03, 0x50
        /*009a*/ 	.short	0x0000


	//----- nvinfo : EIATTR_MAXREG_COUNT
	.align		4
        /*009c*/ 	.byte	0x03, 0x1b
        /*009e*/ 	.short	0x00ff


	//----- nvinfo : EIATTR_EXIT_INSTR_OFFSETS
	.align		4
        /*00a0*/ 	.byte	0x04, 0x1c
        /*00a2*/ 	.short	(.L_31 - .L_30)


	//   ....[0]....
.L_30:
        /*00a4*/ 	.word	0x00000450


	//----- nvinfo : EIATTR_REQNTID
	.align		4
.L_31:
        /*00a8*/ 	.byte	0x04, 0x10
        /*00aa*/ 	.short	(.L_33 - .L_32)
.L_32:
        /*00ac*/ 	.word	0x00000100
        /*00b0*/ 	.word	0x00000001
        /*00b4*/ 	.word	0x00000001


	//----- nvinfo : EIATTR_CBANK_PARAM_SIZE
	.align		4
.L_33:
        /*00b8*/ 	.byte	0x03, 0x19
        /*00ba*/ 	.short	0x0044


	//----- nvinfo : EIATTR_PARAM_CBANK
	.align		4
        /*00bc*/ 	.byte	0x04, 0x0a
        /*00be*/ 	.short	(.L_35 - .L_34)
	.align		4
.L_34:
        /*00c0*/ 	.word	index@(.nv.constant0.triton_poi_fused__native_batch_norm_legit_no_training_add_native_batch_norm_backward_relu_23)
        /*00c4*/ 	.short	0x0210
        /*00c6*/ 	.short	0x0044


	//----- nvinfo : EIATTR_SW_WAR
	.align		4
.L_35:
        /*00c8*/ 	.byte	0x04, 0x36
        /*00ca*/ 	.short	(.L_37 - .L_36)
.L_36:
        /*00cc*/ 	.word	0x00000008
.L_37:


//--------------------- .nv.callgraph             --------------------------
	.section	.nv.callgraph,"",@"SHT_CUDA_CALLGRAPH"
	.align	4
	.sectionentsize	8
	.align		4
        /*0000*/ 	.word	0x00000000
	.align		4
        /*0004*/ 	.word	0xffffffff
	.align		4
        /*0008*/ 	.word	0x00000000
	.align		4
        /*000c*/ 	.word	0xfffffffe
	.align		4
        /*0010*/ 	.word	0x00000000
	.align		4
        /*0014*/ 	.word	0xfffffffd
	.align		4
        /*0018*/ 	.word	0x00000000
	.align		4
        /*001c*/ 	.word	0xfffffffc


//--------------------- .nv.constant4             --------------------------
	.section	.nv.constant4,"a",@progbits
	.align	8
	.align		8
.nv.constant4:
        /*0000*/ 	.dword	_$_str
	.align		8
        /*0008*/ 	.dword	_$_str_$_2


//--------------------- .text.triton_poi_fused__native_batch_norm_legit_no_training_add_native_batch_norm_backward_relu_23 --------------------------
	.section	.text.triton_poi_fused__native_batch_norm_legit_no_training_add_native_batch_norm_backward_relu_23,"ax",@progbits
	.align	128
        .global         triton_poi_fused__native_batch_norm_legit_no_training_add_native_batch_norm_backward_relu_23
        .type           triton_poi_fused__native_batch_norm_legit_no_training_add_native_batch_norm_backward_relu_23,@function
        .size           triton_poi_fused__native_batch_norm_legit_no_training_add_native_batch_norm_backward_relu_23,(.L_x_1 - triton_poi_fused__native_batch_norm_legit_no_training_add_native_batch_norm_backward_relu_23)
        .other          triton_poi_fused__native_batch_norm_legit_no_training_add_native_batch_norm_backward_relu_23,@"STO_CUDA_ENTRY STV_DEFAULT"
triton_poi_fused__native_batch_norm_legit_no_training_add_native_batch_norm_backward_relu_23:
.text.triton_poi_fused__native_batch_norm_legit_no_training_add_native_batch_norm_backward_relu_23:
[----:B------:R-:W-:Y:S01]  /*0000*/  LDC R1, c[0x0][0x28] ;  /* 0x00000a00ff017b82 */ /* 0x000fe20000000800 */
[----:B------:R-:W1:Y:S07]  /*0010*/  S2R R0, SR_TID.X ;  /* 0x0000000000007919 */ /* 0x000e6e0000002100 */
[----:B------:R-:W2:Y:S01]  /*0020*/  LDC.64 R2, c[0x0][0x228] ;  /* 0x00008a00ff027b82 */ /* 0x000ea20000000a00 */
[----:B------:R-:W-:Y:S01]  /*0030*/  ULDC.64 UR4, c[0x0][0x208] ;  /* 0x0000820000047ab9 */ /* 0x000fe20000000a00 */
[----:B------:R-:W3:Y:S06]  /*0040*/  S2R R7, SR_CTAID.X ;  /* 0x0000000000077919 */ /* 0x000eec0000002500 */
[----:B------:R-:W4:Y:S08]  /*0050*/  LDC.64 R10, c[0x0][0x218] ;  /* 0x00008600ff0a7b82 */ /* 0x000f300000000a00 */
[----:B------:R-:W5:Y:S08]  /*0060*/  LDC.64 R12, c[0x0][0x220] ;  /* 0x00008800ff0c7b82 */ /* 0x000f700000000a00 */
[----:B------:R-:W5:Y:S01]  /*0070*/  LDC.64 R8, c[0x0][0x238] ;  /* 0x00008e00ff087b82 */ /* 0x000f620000000a00 */
[----:B-1----:R-:W-:-:S07]  /*0080*/  SHF.L.U32 R0, R0, 0x1, RZ ;  /* 0x0000000100007819 */ /* 0x002fce00000006ff */
[----:B------:R-:W1:Y:S01]  /*0090*/  LDC.64 R14, c[0x0][0x230] ;  /* 0x00008c00ff0e7b82 */ /* 0x000e620000000a00 */
[----:B---3--:R-:W-:Y:S02]  /*00a0*/  SHF.R.S32.HI R5, RZ, 0x16, R7 ;  /* 0x00000016ff057819 */ /* 0x008fe40000011407 */
[----:B------:R-:W-:Y:S02]  /*00b0*/  LOP3.LUT R0, R0, 0x1fe, RZ, 0xc0, !PT ;  /* 0x000001fe00007812 */ /* 0x000fe400078ec0ff */
[----:B------:R-:W-:Y:S02]  /*00c0*/  SGXT R5, R5, 0x1 ;  /* 0x000000010505781a */ /* 0x000fe40000000200 */
[----:B------:R-:W-:-:S04]  /*00d0*/  LEA R0, R7, R0, 0x9 ;  /* 0x0000000007007211 */ /* 0x000fc800078e48ff */
[----:B------:R-:W-:-:S04]  /*00e0*/  LEA.HI R5, R5, R0, RZ, 0x8 ;  /* 0x0000000005057211 */ /* 0x000fc800078f40ff */
[----:B------:R-:W-:-:S04]  /*00f0*/  LOP3.LUT R5, R5, 0xffffff00, RZ, 0xc0, !PT ;  /* 0xffffff0005057812 */ /* 0x000fc800078ec0ff */
[----:B------:R-:W-:Y:S02]  /*0100*/  IADD3 R6, R0, -R5, RZ ;  /* 0x8000000500067210 */ /* 0x000fe40007ffe0ff */
[----:B------:R-:W3:Y:S03]  /*0110*/  LDC.64 R4, c[0x0][0x210] ;  /* 0x00008400ff047b82 */ /* 0x000ee60000000a00 */
[----:B--2---:R-:W-:-:S06]  /*0120*/  IMAD.WIDE R2, R6, 0x4, R2 ;  /* 0x0000000406027825 */ /* 0x004fcc00078e0202 */
[----:B------:R-:W2:Y:S01]  /*0130*/  LDG.E.EL.64 R2, desc[UR4][R2.64] ;  /* 0x0000000402027981 */ /* 0x000ea2000c2e1b00 */
[----:B----4-:R-:W-:-:S04]  /*0140*/  IMAD.WIDE R10, R0, 0x4, R10 ;  /* 0x00000004000a7825 */ /* 0x010fc800078e020a */
[C---:B-----5:R-:W-:Y:S02]  /*0150*/  IMAD.WIDE R12, R6.reuse, 0x4, R12 ;  /* 0x00000004060c7825 */ /* 0x060fe400078e020c */
[----:B------:R-:W4:Y:S02]  /*0160*/  LDG.E.64 R10, desc[UR4][R10.64] ;  /* 0x000000040a0a7981 */ /* 0x000f24000c1e1b00 */
[----:B0-----:R-:W-:Y:S02]  /*0170*/  IMAD.WIDE R8, R6, 0x4, R8 ;  /* 0x0000000406087825 */ /* 0x001fe400078e0208 */
[----:B------:R-:W5:Y:S02]  /*0180*/  LDG.E.EL.64 R12, desc[UR4][R12.64] ;  /* 0x000000040c0c7981 */ /* 0x000f64000c2e1b00 */
[----:B---3--:R-:W-:Y:S02]  /*0190*/  IMAD.WIDE R4, R0, 0x4, R4 ;  /* 0x0000000400047825 */ /* 0x008fe400078e0204 */
[----:B------:R-:W3:Y:S04]  /*01a0*/  LDG.E.EL.64 R8, desc[UR4][R8.64] ;  /* 0x0000000408087981 */ /* 0x000ee8000c2e1b00 */
[----:B------:R-:W4:Y:S01]  /*01b0*/  LDG.E.64 R4, desc[UR4][R4.64] ;  /* 0x0000000404047981 */ /* 0x000f22000c1e1b00 */
[----:B-1----:R-:W-:-:S05]  /*01c0*/  IMAD.WIDE R14, R6, 0x4, R14 ;  /* 0x00000004060e7825 */ /* 0x002fca00078e020e */
[----:B------:R4:W3:Y:S01]  /*01d0*/  LDG.E.EL.64 R6, desc[UR4][R14.64] ;  /* 0x000000040e067981 */ /* 0x0008e2000c2e1b00 */
[----:B------:R-:W-:Y:S01]  /*01e0*/  HFMA2.MMA R18, -RZ, RZ, 1.625, 0 ;  /* 0x3e800000ff127435 */ /* 0x000fe200000001ff */
[----:B--2---:R-:W-:Y:S01]  /*01f0*/  FADD R2, R2, 9.9999997473787516356e-06 ;  /* 0x3727c5ac02027421 */ /* 0x004fe20000000000 */
[----:B------:R-:W-:-:S03]  /*0200*/  FADD R3, R3, 9.9999997473787516356e-06 ;  /* 0x3727c5ac03037421 */ /* 0x000fc60000000000 */
[----:B------:R-:W0:Y:S08]  /*0210*/  MUFU.SQRT R16, R2 ;  /* 0x0000000200107308 */ /* 0x000e300000002000 */
[----:B------:R1:W2:Y:S01]  /*0220*/  MUFU.SQRT R17, R3 ;  /* 0x0000000300117308 */ /* 0x0002a20000002000 */
[C---:B0-----:R-:W-:Y:S02]  /*0230*/  FSETP.GT.AND P0, PT, R16.reuse, 8.50705917302346158658e+37, PT ;  /* 0x7e8000001000780b */ /* 0x041fe40003f04000 */
[----:B------:R-:W-:Y:S01]  /*0240*/  FSETP.GEU.AND P2, PT, R16, 1.175494350822287508e-38, PT ;  /* 0x008000001000780b */ /* 0x000fe20003f4e000 */
[----:B----4-:R-:W-:Y:S01]  /*0250*/  FADD R14, R5, R11 ;  /* 0x0000000b050e7221 */ /* 0x010fe20000000000 */
[----:B-1----:R-:W0:Y:S01]  /*0260*/  LDC.64 R2, c[0x0][0x240] ;  /* 0x00009000ff027b82 */ /* 0x002e220000000a00 */
[----:B--2---:R-:W-:-:S02]  /*0270*/  FSETP.GT.AND P1, PT, R17, 8.50705917302346158658e+37, PT ;  /* 0x7e8000001100780b */ /* 0x004fc40003f24000 */
[----:B------:R-:W-:-:S06]  /*0280*/  FSETP.GEU.AND P3, PT, R17, 1.175494350822287508e-38, PT ;  /* 0x008000001100780b */ /* 0x000fcc0003f6e000 */
[----:B------:R-:W-:-:S04]  /*0290*/  @P0 FMUL R16, R16, 0.25 ;  /* 0x3e80000010100820 */ /* 0x000fc80000400000 */
[----:B------:R-:W-:Y:S01]  /*02a0*/  @!P2 FMUL R16, R16, 16777216 ;  /* 0x4b8000001010a820 */ /* 0x000fe20000400000 */
[----:B------:R-:W-:-:S04]  /*02b0*/  @P1 FMUL R17, R17, 0.25 ;  /* 0x3e80000011111820 */ /* 0x000fc80000400000 */
[----:B------:R-:W-:Y:S01]  /*02c0*/  @!P3 FMUL R17, R17, 16777216 ;  /* 0x4b8000001111b820 */ /* 0x000fe20000400000 */
[----:B------:R-:W1:Y:S01]  /*02d0*/  MUFU.RCP R16, R16 ;  /* 0x0000001000107308 */ /* 0x000e620000001000 */
[----:B------:R-:W-:-:S07]  /*02e0*/  FSEL R15, R18, 1, P0 ;  /* 0x3f800000120f7808 */ /* 0x000fce0000000000 */
[----:B------:R-:W2:Y:S01]  /*02f0*/  MUFU.RCP R17, R17 ;  /* 0x0000001100117308 */ /* 0x000ea20000001000 */
[----:B------:R-:W-:Y:S01]  /*0300*/  FSEL R18, R18, 1, P1 ;  /* 0x3f80000012127808 */ /* 0x000fe20000800000 */
[----:B------:R-:W-:Y:S02]  /*0310*/  FADD R11, R4, R10 ;  /* 0x0000000a040b7221 */ /* 0x000fe40000000000 */
[----:B------:R-:W4:Y:S01]  /*0320*/  LDC.64 R4, c[0x0][0x248] ;  /* 0x00009200ff047b82 */ /* 0x000f220000000a00 */
[----:B------:R-:W-:Y:S01]  /*0330*/  @!P2 FMUL R15, R15, 16777216 ;  /* 0x4b8000000f0fa820 */ /* 0x000fe20000400000 */
[----:B------:R-:W-:Y:S01]  /*0340*/  @!P3 FMUL R18, R18, 16777216 ;  /* 0x4b8000001212b820 */ /* 0x000fe20000400000 */
[----:B-----5:R-:W-:Y:S01]  /*0350*/  FADD R13, -R13, R14 ;  /* 0x0000000e0d0d7221 */ /* 0x020fe20000000100 */
[----:B------:R-:W-:Y:S01]  /*0360*/  FADD R12, -R12, R11 ;  /* 0x0000000b0c0c7221 */ /* 0x000fe20000000100 */
[----:B-1----:R-:W-:Y:S01]  /*0370*/  FMUL R15, R16, R15 ;  /* 0x0000000f100f7220 */ /* 0x002fe20000400000 */
[----:B--2---:R-:W-:-:S03]  /*0380*/  FMUL R18, R17, R18 ;  /* 0x0000001211127220 */ /* 0x004fc60000400000 */
[----:B------:R-:W-:Y:S01]  /*0390*/  FMUL R15, R12, R15 ;  /* 0x0000000f0c0f7220 */ /* 0x000fe20000400000 */
[----:B------:R-:W-:-:S03]  /*03a0*/  FMUL R18, R13, R18 ;  /* 0x000000120d127220 */ /* 0x000fc60000400000 */
[----:B---3--:R-:W-:Y:S01]  /*03b0*/  FFMA R6, R6, R15, R8 ;  /* 0x0000000f06067223 */ /* 0x008fe20000000008 */
[----:B------:R-:W-:-:S04]  /*03c0*/  FFMA R7, R7, R18, R9 ;  /* 0x0000001207077223 */ /* 0x000fc80000000009 */
[----:B------:R-:W-:Y:S02]  /*03d0*/  FSETP.GEU.AND P0, PT, R6, RZ, PT ;  /* 0x000000ff0600720b */ /* 0x000fe40003f0e000 */
[C---:B------:R-:W-:Y:S01]  /*03e0*/  FSETP.GEU.AND P1, PT, R7.reuse, RZ, PT ;  /* 0x000000ff0700720b */ /* 0x040fe20003f2e000 */
[----:B0-----:R-:W-:Y:S01]  /*03f0*/  IMAD.WIDE R2, R0, 0x4, R2 ;  /* 0x0000000400027825 */ /* 0x001fe200078e0202 */
[----:B------:R-:W-:Y:S02]  /*0400*/  FSEL R6, R6, RZ, P0 ;  /* 0x000000ff06067208 */ /* 0x000fe40000000000 */
[----:B------:R-:W-:Y:S01]  /*0410*/  FSEL R7, R7, RZ, P1 ;  /* 0x000000ff07077208 */ /* 0x000fe20000800000 */
[----:B----4-:R-:W-:-:S04]  /*0420*/  IMAD.WIDE R4, R0, 0x4, R4 ;  /* 0x0000000400047825 */ /* 0x010fc800078e0204 */
[----:B------:R-:W-:Y:S04]  /*0430*/  STG.E.64 desc[UR4][R2.64], R6 ;  /* 0x0000000602007986 */ /* 0x000fe8000c101b04 */
[----:B------:R-:W-:Y:S01]  /*0440*/  STG.E.64 desc[UR4][R4.64], R12 ;  /* 0x0000000c04007986 */ /* 0x000fe2000c101b04 */
[----:B------:R-:W-:Y:S05]  /*0450*/  EXIT ;  /* 0x000000000000794d */ /* 0x000fea0003800000 */
.L_x_0:
[----:B------:R-:W-:-:S00]  /*0460*/  BRA `(.L_x_0) ;  /* 0xfffffffc00fc7947 */ /* 0x000fc0000383ffff */
[----:B------:R-:W-:-:S00]  /*0470*/  NOP ;  /* 0x0000000000007918 */ /* 0x000fc00000000000 */
        /* <DEDUP_REMOVED lines=8> */
.L_x_1:


//--------------------- .nv.global.init           --------------------------
	.section	.nv.global.init,"aw",@progbits
.nv.global.init:
	.type		_$_str,@object
	.size		_$_str,(_$_str_$_2 - _$_str)
_$_str:
        /*0000*/ 	.byte	0x5f, 0x5f, 0x43, 0x55, 0x44, 0x41, 0x5f, 0x46, 0x54, 0x5a, 0x00
	.type		_$_str_$_2,@object
	.size		_$_str_$_2,(.L_1 - _$_str_$_2)
_$_str_$_2:
        /*000b*/ 	.byte	0x5f, 0x5f, 0x43, 0x55, 0x44, 0x41, 0x5f, 0x50, 0x52, 0x45, 0x43, 0x5f, 0x53, 0x51, 0x52, 0x54
        /*001b*/ 	.byte	0x00
.L_1:


//--------------------- .nv.constant0.triton_poi_fused__native_batch_norm_legit_no_training_add_native_batch_norm_backward_relu_23 --------------------------
	.section	.nv.constant0.triton_poi_fused__native_batch_norm_legit_no_training_add_native_batch_norm_backward_relu_23,"a",@progbits
	.sectionflags	@""
	.align	4
.nv.constant0.triton_poi_fused__native_batch_norm_legit_no_training_add_native_batch_norm_backward_relu_23:
	.zero		596
